	.headerflags	@"EF_CUDA_TEXMODE_UNIFIED EF_CUDA_64BIT_ADDRESS EF_CUDA_ACCELERATORS EF_CUDA_SM90 EF_CUDA_VIRTUAL_SM(EF_CUDA_SM90)"
	.elftype	@"ET_EXEC"


//--------------------- .nv.info                  --------------------------
	.section	.nv.info,"",@"SHT_CUDA_INFO"
	.align	4


	//----- nvinfo : EIATTR_REGCOUNT
	.align		4
        /*0000*/ 	.byte	0x04, 0x2f
        /*0002*/ 	.short	(.L_1 - .L_0)
	.align		4
.L_0:
        /*0004*/ 	.word	index@(triton_poi_fused_convolution_relu_threshold_backward_1)
        /*0008*/ 	.word	0x00000011


	//----- nvinfo : EIATTR_MIN_STACK_SIZE
	.align		4
.L_1:
        /*000c*/ 	.byte	0x04, 0x12
        /*000e*/ 	.short	(.L_3 - .L_2)
	.align		4
.L_2:
        /*0010*/ 	.word	index@(triton_poi_fused_convolution_relu_threshold_backward_1)
        /*0014*/ 	.word	0x00000000


	//----- nvinfo : EIATTR_FRAME_SIZE
	.align		4
.L_3:
        /*0018*/ 	.byte	0x04, 0x11
        /*001a*/ 	.short	(.L_5 - .L_4)
	.align		4
.L_4:
        /*001c*/ 	.word	index@(triton_poi_fused_convolution_relu_threshold_backward_1)
        /*0020*/ 	.word	0x00000000


	//----- nvinfo : EIATTR_MIN_STACK_SIZE
	.align		4
.L_5:
        /*0024*/ 	.byte	0x04, 0x12
        /*0026*/ 	.short	(.L_7 - .L_6)
	.align		4
.L_6:
        /*0028*/ 	.word	index@(triton_poi_fused_convolution_relu_threshold_backward_1)
        /*002c*/ 	.word	0x00000000
.L_7:


//--------------------- .nv.info.triton_poi_fused_convolution_relu_threshold_backward_1 --------------------------
	.section	.nv.info.triton_poi_fused_convolution_relu_threshold_backward_1,"",@"SHT_CUDA_INFO"
	.sectionflags	@""
	.align	4


	//----- nvinfo : EIATTR_CUDA_API_VERSION
	.align		4
        /*0000*/ 	.byte	0x04, 0x37
        /*0002*/ 	.short	(.L_9 - .L_8)
.L_8:
        /*0004*/ 	.word	0x0000007c


	//----- nvinfo : EIATTR_KPARAM_INFO
	.align		4
.L_9:
        /*0008*/ 	.byte	0x04, 0x17
        /*000a*/ 	.short	(.L_11 - .L_10)
.L_10:
        /*000c*/ 	.word	0x00000000
        /*0010*/ 	.short	0x0003
        /*0012*/ 	.short	0x0018
        /*0014*/ 	.byte	0x00, 0xf0, 0x11, 0x00


	//----- nvinfo : EIATTR_KPARAM_INFO
	.align		4
.L_11:
        /*0018*/ 	.byte	0x04, 0x17
        /*001a*/ 	.short	(.L_13 - .L_12)
.L_12:
        /*001c*/ 	.word	0x00000000
        /*0020*/ 	.short	0x0002
        /*0022*/ 	.short	0x0010
        /*0024*/ 	.byte	0x00, 0xf4, 0x21, 0x00


	//----- nvinfo : EIATTR_KPARAM_INFO
	.align		4
.L_13:
        /*0028*/ 	.byte	0x04, 0x17
        /*002a*/ 	.short	(.L_15 - .L_14)
.L_14:
        /*002c*/ 	.word	0x00000000
        /*0030*/ 	.short	0x0001
        /*0032*/ 	.short	0x0008
        /*0034*/ 	.byte	0x00, 0xf4, 0x21, 0x00


	//----- nvinfo : EIATTR_KPARAM_INFO
	.align		4
.L_15:
        /*0038*/ 	.byte	0x04, 0x17
        /*003a*/ 	.short	(.L_17 - .L_16)
.L_16:
        /*003c*/ 	.word	0x00000000
        /*0040*/ 	.short	0x0000
        /*0042*/ 	.short	0x0000
        /*0044*/ 	.byte	0x00, 0xf4, 0x21, 0x00


	//----- nvinfo : EIATTR_SPARSE_MMA_MASK
	.align		4
.L_17:
        /*0048*/ 	.byte	0x03, 0x50
        /*004a*/ 	.short	0x0000


	//----- nvinfo : EIATTR_MAXREG_COUNT
	.align		4
        /*004c*/ 	.byte	0x03, 0x1b
        /*004e*/ 	.short	0x00ff


	//----- nvinfo : EIATTR_EXIT_INSTR_OFFSETS
	.align		4
        /*0050*/ 	.byte	0x04, 0x1c
        /*0052*/ 	.short	(.L_19 - .L_18)


	//   ....[0]....
.L_18:
        /*0054*/ 	.word	0x00000470


	//----- nvinfo : EIATTR_REQNTID
	.align		4
.L_19:
        /*0058*/ 	.byte	0x04, 0x10
        /*005a*/ 	.short	(.L_21 - .L_20)
.L_20:
        /*005c*/ 	.word	0x00000080
        /*0060*/ 	.word	0x00000001
        /*0064*/ 	.word	0x00000001


	//----- nvinfo : EIATTR_CBANK_PARAM_SIZE
	.align		4
.L_21:
        /*0068*/ 	.byte	0x03, 0x19
        /*006a*/ 	.short	0x001c


	//----- nvinfo : EIATTR_PARAM_CBANK
	.align		4
        /*006c*/ 	.byte	0x04, 0x0a
        /*006e*/ 	.short	(.L_23 - .L_22)
	.align		4
.L_22:
        /*0070*/ 	.word	index@(.nv.constant0.triton_poi_fused_convolution_relu_threshold_backward_1)
        /*0074*/ 	.short	0x0210
        /*0076*/ 	.short	0x001c


	//----- nvinfo : EIATTR_SW_WAR
	.align		4
.L_23:
        /*0078*/ 	.byte	0x04, 0x36
        /*007a*/ 	.short	(.L_25 - .L_24)
.L_24:
        /*007c*/ 	.word	0x00000008
.L_25:


//--------------------- .nv.callgraph             --------------------------
	.section	.nv.callgraph,"",@"SHT_CUDA_CALLGRAPH"
	.align	4
	.sectionentsize	8
	.align		4
        /*0000*/ 	.word	0x00000000
	.align		4
        /*0004*/ 	.word	0xffffffff
	.align		4
        /*0008*/ 	.word	0x00000000
	.align		4
        /*000c*/ 	.word	0xfffffffe
	.align		4
        /*0010*/ 	.word	0x00000000
	.align		4
        /*0014*/ 	.word	0xfffffffd
	.align		4
        /*0018*/ 	.word	0x00000000
	.align		4
        /*001c*/ 	.word	0xfffffffc


//--------------------- .text.triton_poi_fused_convolution_relu_threshold_backward_1 --------------------------
	.section	.text.triton_poi_fused_convolution_relu_threshold_backward_1,"ax",@progbits
	.align	128
        .global         triton_poi_fused_convolution_relu_threshold_backward_1
        .type           triton_poi_fused_convolution_relu_threshold_backward_1,@function
        .size           triton_poi_fused_convolution_relu_threshold_backward_1,(.L_x_1 - triton_poi_fused_convolution_relu_threshold_backward_1)
        .other          triton_poi_fused_convolution_relu_threshold_backward_1,@"STO_CUDA_ENTRY STV_DEFAULT"
triton_poi_fused_convolution_relu_threshold_backward_1:
.text.triton_poi_fused_convolution_relu_threshold_backward_1:
[----:B------:R-:W-:Y:S01]  /*0000*/  LDC R1, c[0x0][0x28] ;  /* 0x00000a00ff017b82 */ /* 0x000fe20000000800 */
[----:B------:R-:W1:Y:S07]  /*0010*/  S2R R0, SR_TID.X ;  /* 0x0000000000007919 */ /* 0x000e6e0000002100 */
[----:B------:R-:W2:Y:S01]  /*0020*/  LDC.64 R12, c[0x0][0x218] ;  /* 0x00008600ff0c7b82 */ /* 0x000ea20000000a00 */
[----:B------:R-:W-:Y:S01]  /*0030*/  ULDC.64 UR4, c[0x0][0x208] ;  /* 0x0000820000047ab9 */ /* 0x000fe20000000a00 */
[----:B------:R-:W-:Y:S01]  /*0040*/  ULDC.64 UR6, c[0x0][0x220] ;  /* 0x0000880000067ab9 */ /* 0x000fe20000000a00 */
[----:B------:R-:W3:Y:S05]  /*0050*/  S2R R7, SR_CTAID.X ;  /* 0x0000000000077919 */ /* 0x000eea0000002500 */
[----:B------:R-:W4:Y:S01]  /*0060*/  LDC.64 R2, c[0x0][0x210] ;  /* 0x00008400ff027b82 */ /* 0x000f220000000a00 */
[----:B-1----:R-:W-:Y:S01]  /*0070*/  IMAD.SHL.U32 R0, R0, 0x8, RZ ;  /* 0x0000000800007824 */ /* 0x002fe200078e00ff */
[----:B---3--:R-:W-:-:S04]  /*0080*/  SHF.R.S32.HI R5, RZ, 0x15, R7 ;  /* 0x00000015ff057819 */ /* 0x008fc80000011407 */
[----:B------:R-:W-:Y:S02]  /*0090*/  LOP3.LUT R0, R0, 0x3f8, RZ, 0xc0, !PT ;  /* 0x000003f800007812 */ /* 0x000fe400078ec0ff */
[----:B------:R-:W-:-:S03]  /*00a0*/  SGXT R5, R5, 0x1 ;  /* 0x000000010505781a */ /* 0x000fc60000000200 */
[----:B------:R-:W-:-:S04]  /*00b0*/  IMAD R0, R7, 0x400, R0 ;  /* 0x0000040007007824 */ /* 0x000fc800078e0200 */
[----:B----4-:R-:W-:Y:S01]  /*00c0*/  IMAD.WIDE R2, R0, 0x4, R2 ;  /* 0x0000000400027825 */ /* 0x010fe200078e0202 */
[----:B------:R-:W-:-:S04]  /*00d0*/  LEA.HI R5, R5, R0, RZ, 0xc ;  /* 0x0000000005057211 */ /* 0x000fc800078f60ff */
[----:B------:R-:W-:Y:S01]  /*00e0*/  SHF.R.S32.HI R5, RZ, 0xc, R5 ;  /* 0x0000000cff057819 */ /* 0x000fe20000011405 */
[----:B------:R1:W3:Y:S03]  /*00f0*/  LDG.E.128 R8, desc[UR4][R2.64+0x10] ;  /* 0x0000100402087981 */ /* 0x0002e6000c1e1d00 */
[----:B------:R-:W-:-:S04]  /*0100*/  LEA.HI R4, R5, R5, RZ, 0x5 ;  /* 0x0000000505047211 */ /* 0x000fc800078f28ff */
[----:B------:R-:W-:-:S05]  /*0110*/  LOP3.LUT R4, R4, 0xffffffe0, RZ, 0xc0, !PT ;  /* 0xffffffe004047812 */ /* 0x000fca00078ec0ff */
[----:B------:R-:W-:-:S04]  /*0120*/  IMAD.IADD R5, R5, 0x1, -R4 ;  /* 0x0000000105057824 */ /* 0x000fc800078e0a04 */
[----:B--2---:R-:W-:Y:S02]  /*0130*/  IMAD.WIDE R12, R5, 0x4, R12 ;  /* 0x00000004050c7825 */ /* 0x004fe400078e020c */
[----:B------:R-:W2:Y:S04]  /*0140*/  LDG.E.128 R4, desc[UR4][R2.64] ;  /* 0x0000000402047981 */ /* 0x000ea8000c1e1d00 */
[----:B------:R-:W2:Y:S02]  /*0150*/  LDG.E.EL R12, desc[UR4][R12.64] ;  /* 0x000000040c0c7981 */ /* 0x000ea4000c2e1900 */
[CC--:B--2---:R-:W-:Y:S01]  /*0160*/  FSETP.GEU.AND P2, PT, R4.reuse, -R12.reuse, PT ;  /* 0x8000000c0400720b */ /* 0x0c4fe20003f4e000 */
[--C-:B------:R-:W-:Y:S01]  /*0170*/  FADD R4, R4, R12.reuse ;  /* 0x0000000c04047221 */ /* 0x100fe20000000000 */
[C---:B------:R-:W-:Y:S01]  /*0180*/  FADD R14, R5.reuse, R12 ;  /* 0x0000000c050e7221 */ /* 0x040fe20000000000 */
[----:B------:R-:W-:-:S03]  /*0190*/  FSETP.GEU.AND P0, PT, R5, -R12, PT ;  /* 0x8000000c0500720b */ /* 0x000fc60003f0e000 */
[----:B------:R-:W-:Y:S02]  /*01a0*/  FSEL R5, R4, RZ, P2 ;  /* 0x000000ff04057208 */ /* 0x000fe40001000000 */
[----:B------:R-:W-:Y:S01]  /*01b0*/  FSEL R14, R14, RZ, P0 ;  /* 0x000000ff0e0e7208 */ /* 0x000fe20000000000 */
[C-C-:B------:R-:W-:Y:S01]  /*01c0*/  FADD R4, R7.reuse, R12.reuse ;  /* 0x0000000c07047221 */ /* 0x140fe20000000000 */
[-C--:B------:R-:W-:Y:S02]  /*01d0*/  FSETP.GEU.AND P0, PT, R7, -R12.reuse, PT ;  /* 0x8000000c0700720b */ /* 0x080fe40003f0e000 */
[C---:B------:R-:W-:Y:S01]  /*01e0*/  FSETP.GEU.AND P1, PT, R6.reuse, -R12, PT ;  /* 0x8000000c0600720b */ /* 0x040fe20003f2e000 */
[----:B------:R-:W-:Y:S01]  /*01f0*/  FADD R6, R6, R12 ;  /* 0x0000000c06067221 */ /* 0x000fe20000000000 */
[----:B------:R-:W-:Y:S02]  /*0200*/  FSETP.GTU.AND P3, PT, R5, RZ, PT ;  /* 0x000000ff0500720b */ /* 0x000fe40003f6c000 */
[----:B------:R-:W-:-:S02]  /*0210*/  FSETP.GTU.AND P2, PT, R14, RZ, PT ;  /* 0x000000ff0e00720b */ /* 0x000fc40003f4c000 */
[----:B------:R-:W-:Y:S02]  /*0220*/  FSEL R4, R4, RZ, P0 ;  /* 0x000000ff04047208 */ /* 0x000fe40000000000 */
[----:B-1----:R-:W-:Y:S02]  /*0230*/  SEL R2, RZ, 0x1, P3 ;  /* 0x00000001ff027807 */ /* 0x002fe40001800000 */
[----:B------:R-:W-:Y:S02]  /*0240*/  SEL R3, RZ, 0x1, P2 ;  /* 0x00000001ff037807 */ /* 0x000fe40001000000 */
[----:B------:R-:W-:Y:S02]  /*0250*/  FSEL R6, R6, RZ, P1 ;  /* 0x000000ff06067208 */ /* 0x000fe40000800000 */
[----:B------:R-:W-:Y:S02]  /*0260*/  FSETP.GTU.AND P1, PT, R4, RZ, PT ;  /* 0x000000ff0400720b */ /* 0x000fe40003f2c000 */
[----:B------:R-:W-:Y:S01]  /*0270*/  PRMT R4, R2, 0x3340, R3 ;  /* 0x0000334002047816 */ /* 0x000fe20000000003 */
[--C-:B---3--:R-:W-:Y:S01]  /*0280*/  FADD R2, R8, R12.reuse ;  /* 0x0000000c08027221 */ /* 0x108fe20000000000 */
[CC--:B------:R-:W-:Y:S01]  /*0290*/  FSETP.GEU.AND P3, PT, R10.reuse, -R12.reuse, PT ;  /* 0x8000000c0a00720b */ /* 0x0c0fe20003f6e000 */
[--C-:B------:R-:W-:Y:S01]  /*02a0*/  FADD R10, R10, R12.reuse ;  /* 0x0000000c0a0a7221 */ /* 0x100fe20000000000 */
[CC--:B------:R-:W-:Y:S01]  /*02b0*/  FSETP.GEU.AND P2, PT, R11.reuse, -R12.reuse, PT ;  /* 0x8000000c0b00720b */ /* 0x0c0fe20003f4e000 */
[--C-:B------:R-:W-:Y:S01]  /*02c0*/  FADD R11, R11, R12.reuse ;  /* 0x0000000c0b0b7221 */ /* 0x100fe20000000000 */
[CC--:B------:R-:W-:Y:S01]  /*02d0*/  FSETP.GEU.AND P4, PT, R9.reuse, -R12.reuse, PT ;  /* 0x8000000c0900720b */ /* 0x0c0fe20003f8e000 */
[----:B------:R-:W-:Y:S01]  /*02e0*/  FADD R9, R9, R12 ;  /* 0x0000000c09097221 */ /* 0x000fe20000000000 */
[----:B------:R-:W-:-:S02]  /*02f0*/  FSETP.GEU.AND P5, PT, R8, -R12, PT ;  /* 0x8000000c0800720b */ /* 0x000fc40003fae000 */
[----:B------:R-:W-:Y:S02]  /*0300*/  FSEL R10, R10, RZ, P3 ;  /* 0x000000ff0a0a7208 */ /* 0x000fe40001800000 */
[----:B------:R-:W-:Y:S02]  /*0310*/  FSEL R11, R11, RZ, P2 ;  /* 0x000000ff0b0b7208 */ /* 0x000fe40001000000 */
[----:B------:R-:W-:Y:S02]  /*0320*/  FSEL R9, R9, RZ, P4 ;  /* 0x000000ff09097208 */ /* 0x000fe40002000000 */
[----:B------:R-:W-:Y:S02]  /*0330*/  FSEL R2, R2, RZ, P5 ;  /* 0x000000ff02027208 */ /* 0x000fe40002800000 */
[----:B------:R-:W-:Y:S02]  /*0340*/  FSETP.GTU.AND P0, PT, R6, RZ, PT ;  /* 0x000000ff0600720b */ /* 0x000fe40003f0c000 */
[----:B------:R-:W-:-:S02]  /*0350*/  FSETP.GTU.AND P3, PT, R10, RZ, PT ;  /* 0x000000ff0a00720b */ /* 0x000fc40003f6c000 */
[----:B------:R-:W-:Y:S02]  /*0360*/  FSETP.GTU.AND P2, PT, R11, RZ, PT ;  /* 0x000000ff0b00720b */ /* 0x000fe40003f4c000 */
[----:B------:R-:W-:Y:S02]  /*0370*/  FSETP.GTU.AND P4, PT, R9, RZ, PT ;  /* 0x000000ff0900720b */ /* 0x000fe40003f8c000 */
[----:B------:R-:W-:Y:S02]  /*0380*/  FSETP.GTU.AND P5, PT, R2, RZ, PT ;  /* 0x000000ff0200720b */ /* 0x000fe40003fac000 */
[----:B------:R-:W-:Y:S02]  /*0390*/  SEL R2, RZ, 0x1, P0 ;  /* 0x00000001ff027807 */ /* 0x000fe40000000000 */
[----:B------:R-:W-:Y:S02]  /*03a0*/  SEL R3, RZ, 0x1, P1 ;  /* 0x00000001ff037807 */ /* 0x000fe40000800000 */
[----:B------:R-:W-:-:S02]  /*03b0*/  SEL R8, RZ, 0x1, P3 ;  /* 0x00000001ff087807 */ /* 0x000fc40001800000 */
[----:B------:R-:W-:Y:S02]  /*03c0*/  SEL R9, RZ, 0x1, P2 ;  /* 0x00000001ff097807 */ /* 0x000fe40001000000 */
[----:B------:R-:W-:Y:S02]  /*03d0*/  SEL R7, RZ, 0x1, P4 ;  /* 0x00000001ff077807 */ /* 0x000fe40002000000 */
[----:B------:R-:W-:Y:S02]  /*03e0*/  SEL R6, RZ, 0x1, P5 ;  /* 0x00000001ff067807 */ /* 0x000fe40002800000 */
[----:B------:R-:W-:Y:S02]  /*03f0*/  PRMT R5, R2, 0x3340, R3 ;  /* 0x0000334002057816 */ /* 0x000fe40000000003 */
[----:B------:R-:W-:Y:S02]  /*0400*/  IADD3 R2, P0, R0, UR6, RZ ;  /* 0x0000000600027c10 */ /* 0x000fe4000ff1e0ff */
[----:B------:R-:W-:-:S02]  /*0410*/  PRMT R9, R8, 0x3340, R9 ;  /* 0x0000334008097816 */ /* 0x000fc40000000009 */
[----:B------:R-:W-:Y:S02]  /*0420*/  PRMT R6, R6, 0x3340, R7 ;  /* 0x0000334006067816 */ /* 0x000fe40000000007 */
[----:B------:R-:W-:Y:S02]  /*0430*/  PRMT R4, R4, 0x5410, R5 ;  /* 0x0000541004047816 */ /* 0x000fe40000000005 */
[----:B------:R-:W-:Y:S02]  /*0440*/  LEA.HI.X.SX32 R3, R0, UR7, 0x1, P0 ;  /* 0x0000000700037c11 */ /* 0x000fe400080f0eff */
[----:B------:R-:W-:-:S05]  /*0450*/  PRMT R5, R6, 0x5410, R9 ;  /* 0x0000541006057816 */ /* 0x000fca0000000009 */
[----:B------:R-:W-:Y:S01]  /*0460*/  STG.E.64 desc[UR4][R2.64], R4 ;  /* 0x0000000402007986 */ /* 0x000fe2000c101b04 */
[----:B------:R-:W-:Y:S05]  /*0470*/  EXIT ;  /* 0x000000000000794d */ /* 0x000fea0003800000 */
.L_x_0:
[----:B------:R-:W-:-:S00]  /*0480*/  BRA `(.L_x_0) ;  /* 0xfffffffc00fc7947 */ /* 0x000fc0000383ffff */
[----:B------:R-:W-:-:S00]  /*0490*/  NOP ;  /* 0x0000000000007918 */ /* 0x000fc00000000000 */
        /* <DEDUP_REMOVED lines=14> */
.L_x_1:


//--------------------- .nv.constant0.triton_poi_fused_convolution_relu_threshold_backward_1 --------------------------
	.section	.nv.constant0.triton_poi_fused_convolution_relu_threshold_backward_1,"a",@progbits
	.sectionflags	@""
	.align	4
.nv.constant0.triton_poi_fused_convolution_relu_threshold_backward_1:
	.zero		556
